	.headerflags	@"EF_CUDA_TEXMODE_UNIFIED EF_CUDA_64BIT_ADDRESS EF_CUDA_ACCELERATORS EF_CUDA_SM90 EF_CUDA_VIRTUAL_SM(EF_CUDA_SM90)"
	.elftype	@"ET_EXEC"


//--------------------- .nv.info                  --------------------------
	.section	.nv.info,"",@"SHT_CUDA_INFO"
	.align	4


	//----- nvinfo : EIATTR_REGCOUNT
	.align		4
        /*0000*/ 	.byte	0x04, 0x2f
        /*0002*/ 	.short	(.L_1 - .L_0)
	.align		4
.L_0:
        /*0004*/ 	.word	index@(triton_poi_fused__to_copy__unsafe_index_add_arange_clamp_mul_sub_3)
        /*0008*/ 	.word	0x0000001a


	//----- nvinfo : EIATTR_MIN_STACK_SIZE
	.align		4
.L_1:
        /*000c*/ 	.byte	0x04, 0x12
        /*000e*/ 	.short	(.L_3 - .L_2)
	.align		4
.L_2:
        /*0010*/ 	.word	index@(triton_poi_fused__to_copy__unsafe_index_add_arange_clamp_mul_sub_3)
        /*0014*/ 	.word	0x00000000


	//----- nvinfo : EIATTR_FRAME_SIZE
	.align		4
.L_3:
        /*0018*/ 	.byte	0x04, 0x11
        /*001a*/ 	.short	(.L_5 - .L_4)
	.align		4
.L_4:
        /*001c*/ 	.word	index@(triton_poi_fused__to_copy__unsafe_index_add_arange_clamp_mul_sub_3)
        /*0020*/ 	.word	0x00000000


	//----- nvinfo : EIATTR_MIN_STACK_SIZE
	.align		4
.L_5:
        /*0024*/ 	.byte	0x04, 0x12
        /*0026*/ 	.short	(.L_7 - .L_6)
	.align		4
.L_6:
        /*0028*/ 	.word	index@(triton_poi_fused__to_copy__unsafe_index_add_arange_clamp_mul_sub_3)
        /*002c*/ 	.word	0x00000000
.L_7:


//--------------------- .nv.info.triton_poi_fused__to_copy__unsafe_index_add_arange_clamp_mul_sub_3 --------------------------
	.section	.nv.info.triton_poi_fused__to_copy__unsafe_index_add_arange_clamp_mul_sub_3,"",@"SHT_CUDA_INFO"
	.sectionflags	@""
	.align	4


	//----- nvinfo : EIATTR_CUDA_API_VERSION
	.align		4
        /*0000*/ 	.byte	0x04, 0x37
        /*0002*/ 	.short	(.L_9 - .L_8)
.L_8:
        /*0004*/ 	.word	0x0000007c


	//----- nvinfo : EIATTR_KPARAM_INFO
	.align		4
.L_9:
        /*0008*/ 	.byte	0x04, 0x17
        /*000a*/ 	.short	(.L_11 - .L_10)
.L_10:
        /*000c*/ 	.word	0x00000000
        /*0010*/ 	.short	0x0003
        /*0012*/ 	.short	0x0018
        /*0014*/ 	.byte	0x00, 0xf0, 0x11, 0x00


	//----- nvinfo : EIATTR_KPARAM_INFO
	.align		4
.L_11:
        /*0018*/ 	.byte	0x04, 0x17
        /*001a*/ 	.short	(.L_13 - .L_12)
.L_12:
        /*001c*/ 	.word	0x00000000
        /*0020*/ 	.short	0x0002
        /*0022*/ 	.short	0x0010
        /*0024*/ 	.byte	0x00, 0xf4, 0x21, 0x00


	//----- nvinfo : EIATTR_KPARAM_INFO
	.align		4
.L_13:
        /*0028*/ 	.byte	0x04, 0x17
        /*002a*/ 	.short	(.L_15 - .L_14)
.L_14:
        /*002c*/ 	.word	0x00000000
        /*0030*/ 	.short	0x0001
        /*0032*/ 	.short	0x0008
        /*0034*/ 	.byte	0x00, 0xf4, 0x21, 0x00


	//----- nvinfo : EIATTR_KPARAM_INFO
	.align		4
.L_15:
        /*0038*/ 	.byte	0x04, 0x17
        /*003a*/ 	.short	(.L_17 - .L_16)
.L_16:
        /*003c*/ 	.word	0x00000000
        /*0040*/ 	.short	0x0000
        /*0042*/ 	.short	0x0000
        /*0044*/ 	.byte	0x00, 0xf4, 0x21, 0x00


	//----- nvinfo : EIATTR_SPARSE_MMA_MASK
	.align		4
.L_17:
        /*0048*/ 	.byte	0x03, 0x50
        /*004a*/ 	.short	0x0000


	//----- nvinfo : EIATTR_MAXREG_COUNT
	.align		4
        /*004c*/ 	.byte	0x03, 0x1b
        /*004e*/ 	.short	0x00ff


	//----- nvinfo : EIATTR_EXIT_INSTR_OFFSETS
	.align		4
        /*0050*/ 	.byte	0x04, 0x1c
        /*0052*/ 	.short	(.L_19 - .L_18)


	//   ....[0]....
.L_18:
        /*0054*/ 	.word	0x000004b0


	//----- nvinfo : EIATTR_REQNTID
	.align		4
.L_19:
        /*0058*/ 	.byte	0x04, 0x10
        /*005a*/ 	.short	(.L_21 - .L_20)
.L_20:
        /*005c*/ 	.word	0x00000080
        /*0060*/ 	.word	0x00000001
        /*0064*/ 	.word	0x00000001


	//----- nvinfo : EIATTR_CBANK_PARAM_SIZE
	.align		4
.L_21:
        /*0068*/ 	.byte	0x03, 0x19
        /*006a*/ 	.short	0x001c


	//----- nvinfo : EIATTR_PARAM_CBANK
	.align		4
        /*006c*/ 	.byte	0x04, 0x0a
        /*006e*/ 	.short	(.L_23 - .L_22)
	.align		4
.L_22:
        /*0070*/ 	.word	index@(.nv.constant0.triton_poi_fused__to_copy__unsafe_index_add_arange_clamp_mul_sub_3)
        /*0074*/ 	.short	0x0210
        /*0076*/ 	.short	0x001c


	//----- nvinfo : EIATTR_SW_WAR
	.align		4
.L_23:
        /*0078*/ 	.byte	0x04, 0x36
        /*007a*/ 	.short	(.L_25 - .L_24)
.L_24:
        /*007c*/ 	.word	0x00000008
.L_25:


//--------------------- .nv.callgraph             --------------------------
	.section	.nv.callgraph,"",@"SHT_CUDA_CALLGRAPH"
	.align	4
	.sectionentsize	8
	.align		4
        /*0000*/ 	.word	0x00000000
	.align		4
        /*0004*/ 	.word	0xffffffff
	.align		4
        /*0008*/ 	.word	0x00000000
	.align		4
        /*000c*/ 	.word	0xfffffffe
	.align		4
        /*0010*/ 	.word	0x00000000
	.align		4
        /*0014*/ 	.word	0xfffffffd
	.align		4
        /*0018*/ 	.word	0x00000000
	.align		4
        /*001c*/ 	.word	0xfffffffc


//--------------------- .text.triton_poi_fused__to_copy__unsafe_index_add_arange_clamp_mul_sub_3 --------------------------
	.section	.text.triton_poi_fused__to_copy__unsafe_index_add_arange_clamp_mul_sub_3,"ax",@progbits
	.align	128
        .global         triton_poi_fused__to_copy__unsafe_index_add_arange_clamp_mul_sub_3
        .type           triton_poi_fused__to_copy__unsafe_index_add_arange_clamp_mul_sub_3,@function
        .size           triton_poi_fused__to_copy__unsafe_index_add_arange_clamp_mul_sub_3,(.L_x_1 - triton_poi_fused__to_copy__unsafe_index_add_arange_clamp_mul_sub_3)
        .other          triton_poi_fused__to_copy__unsafe_index_add_arange_clamp_mul_sub_3,@"STO_CUDA_ENTRY STV_DEFAULT"
triton_poi_fused__to_copy__unsafe_index_add_arange_clamp_mul_sub_3:
.text.triton_poi_fused__to_copy__unsafe_index_add_arange_clamp_mul_sub_3:
[----:B------:R-:W-:Y:S01]  /*0000*/  LDC R1, c[0x0][0x28] ;  /* 0x00000a00ff017b82 */ /* 0x000fe20000000800 */
[----:B------:R-:W1:Y:S01]  /*0010*/  S2R R3, SR_TID.X ;  /* 0x0000000000037919 */ /* 0x000e620000002100 */
[----:B------:R-:W-:Y:S01]  /*0020*/  HFMA2.MMA R8, -RZ, RZ, 0, 1.52587890625e-05 ;  /* 0x00000100ff087435 */ /* 0x000fe200000001ff */
[----:B------:R-:W-:Y:S01]  /*0030*/  IMAD.MOV.U32 R9, RZ, RZ, 0x0 ;  /* 0x00000000ff097424 */ /* 0x000fe200078e00ff */
[----:B------:R-:W-:Y:S01]  /*0040*/  ULDC.64 UR4, c[0x0][0x218] ;  /* 0x0000860000047ab9 */ /* 0x000fe20000000a00 */
[----:B------:R-:W2:Y:S01]  /*0050*/  S2R R6, SR_CTAID.X ;  /* 0x0000000000067919 */ /* 0x000ea20000002500 */
[----:B-1----:R-:W-:Y:S02]  /*0060*/  LOP3.LUT R3, R3, 0x7f, RZ, 0xc0, !PT ;  /* 0x0000007f03037812 */ /* 0x002fe400078ec0ff */
[----:B--2---:R-:W-:-:S03]  /*0070*/  SHF.R.S32.HI R10, RZ, 0x18, R6 ;  /* 0x00000018ff0a7819 */ /* 0x004fc60000011406 */
[----:B------:R-:W-:Y:S01]  /*0080*/  IMAD R3, R6, 0x80, R3 ;  /* 0x0000008006037824 */ /* 0x000fe200078e0203 */
[----:B------:R-:W-:-:S04]  /*0090*/  SGXT R10, R10, 0x1 ;  /* 0x000000010a0a781a */ /* 0x000fc80000000200 */
[----:B------:R-:W-:-:S04]  /*00a0*/  SHF.R.S32.HI R0, RZ, 0x1f, R3 ;  /* 0x0000001fff007819 */ /* 0x000fc80000011403 */
[----:B------:R-:W-:-:S04]  /*00b0*/  LEA.HI R0, R0, R3, RZ, 0x4 ;  /* 0x0000000300007211 */ /* 0x000fc800078f20ff */
[----:B------:R-:W-:Y:S02]  /*00c0*/  SHF.R.S32.HI R2, RZ, 0x4, R0 ;  /* 0x00000004ff027819 */ /* 0x000fe40000011400 */
[----:B------:R-:W-:Y:S02]  /*00d0*/  LOP3.LUT R4, R0, 0xfffffff0, RZ, 0xc0, !PT ;  /* 0xfffffff000047812 */ /* 0x000fe400078ec0ff */
[----:B------:R-:W-:-:S03]  /*00e0*/  LEA.HI R0, R2, R2, RZ, 0x4 ;  /* 0x0000000202007211 */ /* 0x000fc600078f20ff */
[----:B------:R-:W-:Y:S01]  /*00f0*/  IMAD.IADD R4, R3, 0x1, -R4 ;  /* 0x0000000103047824 */ /* 0x000fe200078e0a04 */
[----:B------:R-:W-:Y:S01]  /*0100*/  LOP3.LUT R5, R0, 0xfffffff0, RZ, 0xc0, !PT ;  /* 0xfffffff000057812 */ /* 0x000fe200078ec0ff */
[----:B------:R-:W-:-:S03]  /*0110*/  IMAD.MOV.U32 R0, RZ, RZ, 0x40800000 ;  /* 0x40800000ff007424 */ /* 0x000fc600078e00ff */
[----:B------:R-:W-:Y:S01]  /*0120*/  I2FP.F32.S32 R4, R4 ;  /* 0x0000000400047245 */ /* 0x000fe20000201400 */
[----:B------:R-:W-:-:S04]  /*0130*/  IMAD.IADD R5, R2, 0x1, -R5 ;  /* 0x0000000102057824 */ /* 0x000fc800078e0a05 */
[----:B------:R-:W-:Y:S01]  /*0140*/  FADD R4, R4, 0.5 ;  /* 0x3f00000004047421 */ /* 0x000fe20000000000 */
[----:B------:R-:W-:-:S03]  /*0150*/  I2FP.F32.S32 R5, R5 ;  /* 0x0000000500057245 */ /* 0x000fc60000201400 */
[----:B------:R-:W-:Y:S02]  /*0160*/  FFMA R2, R4, R0, -0.5 ;  /* 0xbf00000004027423 */ /* 0x000fe40000000000 */
[----:B------:R-:W-:-:S03]  /*0170*/  FADD R5, R5, 0.5 ;  /* 0x3f00000005057421 */ /* 0x000fc60000000000 */
[----:B------:R-:W-:Y:S01]  /*0180*/  FMNMX R2, RZ, R2, !PT ;  /* 0x00000002ff027209 */ /* 0x000fe20007800000 */
[----:B------:R-:W-:-:S03]  /*0190*/  FFMA R4, R5, R0, -0.5 ;  /* 0xbf00000005047423 */ /* 0x000fc60000000000 */
[----:B------:R-:W1:Y:S02]  /*01a0*/  F2I.TRUNC.NTZ R0, R2 ;  /* 0x0000000200007305 */ /* 0x000e64000020f100 */
[----:B------:R-:W-:-:S06]  /*01b0*/  FMNMX R4, RZ, R4, !PT ;  /* 0x00000004ff047209 */ /* 0x000fcc0007800000 */
[----:B------:R-:W2:Y:S01]  /*01c0*/  F2I.TRUNC.NTZ R5, R4 ;  /* 0x0000000400057305 */ /* 0x000ea2000020f100 */
[----:B-1----:R-:W-:Y:S02]  /*01d0*/  ISETP.LT.U32.AND P0, PT, R0, 0x3e, PT ;  /* 0x0000003e0000780c */ /* 0x002fe40003f01070 */
[----:B------:R-:W-:-:S04]  /*01e0*/  SHF.R.S32.HI R11, RZ, 0x1f, R0 ;  /* 0x0000001fff0b7819 */ /* 0x000fc80000011400 */
[----:B------:R-:W-:Y:S02]  /*01f0*/  ISETP.LT.AND.EX P0, PT, R11, RZ, PT, P0 ;  /* 0x000000ff0b00720c */ /* 0x000fe40003f01300 */
[----:B--2---:R-:W-:Y:S02]  /*0200*/  VIMNMX R7, R5, 0x3e, PT ;  /* 0x0000003e05077848 */ /* 0x004fe40003fe0100 */
[----:B------:R-:W-:Y:S02]  /*0210*/  SEL R13, R0, 0x3e, P0 ;  /* 0x0000003e000d7807 */ /* 0x000fe40000000000 */
[----:B------:R-:W-:Y:S01]  /*0220*/  SEL R14, R11, RZ, P0 ;  /* 0x000000ff0b0e7207 */ /* 0x000fe20000000000 */
[----:B------:R-:W-:Y:S01]  /*0230*/  IMAD.WIDE R8, R7, 0x100, R8 ;  /* 0x0000010007087825 */ /* 0x000fe200078e0208 */
[----:B------:R-:W-:Y:S01]  /*0240*/  LEA R12, P0, R13, UR4, 0x2 ;  /* 0x000000040d0c7c11 */ /* 0x000fe2000f8010ff */
[----:B------:R-:W1:Y:S01]  /*0250*/  LDC.64 R6, c[0x0][0x218] ;  /* 0x00008600ff067b82 */ /* 0x000e620000000a00 */
[----:B------:R-:W-:-:S02]  /*0260*/  LEA.HI R11, R10, R3, RZ, 0x8 ;  /* 0x000000030a0b7211 */ /* 0x000fc400078f40ff */
[----:B------:R-:W-:Y:S02]  /*0270*/  IADD3 R10, P1, R8, UR4, RZ ;  /* 0x00000004080a7c10 */ /* 0x000fe4000ff3e0ff */
[----:B------:R-:W-:Y:S01]  /*0280*/  LEA.HI.X R13, R13, UR5, R14, 0x2, P0 ;  /* 0x000000050d0d7c11 */ /* 0x000fe200080f140e */
[----:B------:R-:W-:Y:S01]  /*0290*/  IMAD.SHL.U32 R14, R11, 0x10, RZ ;  /* 0x000000100b0e7824 */ /* 0x000fe200078e00ff */
[----:B------:R-:W-:Y:S02]  /*02a0*/  IADD3 R8, P0, R8, R12, RZ ;  /* 0x0000000c08087210 */ /* 0x000fe40007f1e0ff */
[----:B------:R-:W-:Y:S02]  /*02b0*/  SHF.L.U32 R15, R5, 0x6, RZ ;  /* 0x00000006050f7819 */ /* 0x000fe400000006ff */
[----:B------:R-:W-:Y:S01]  /*02c0*/  IADD3.X R11, R9, UR5, RZ, P1, !PT ;  /* 0x00000005090b7c10 */ /* 0x000fe20008ffe4ff */
[--C-:B------:R-:W-:Y:S01]  /*02d0*/  IMAD.X R9, R9, 0x1, R13.reuse, P0 ;  /* 0x0000000109097824 */ /* 0x100fe200000e060d */
[----:B------:R-:W-:Y:S01]  /*02e0*/  LOP3.LUT R17, R14, 0xfffff000, RZ, 0xc0, !PT ;  /* 0xfffff0000e117812 */ /* 0x000fe200078ec0ff */
[----:B------:R-:W-:Y:S01]  /*02f0*/  IMAD.WIDE R12, R15, 0x4, R12 ;  /* 0x000000040f0c7825 */ /* 0x000fe200078e020c */
[----:B------:R-:W-:-:S02]  /*0300*/  ULDC.64 UR4, c[0x0][0x208] ;  /* 0x0000820000047ab9 */ /* 0x000fc40000000a00 */
[----:B------:R-:W-:Y:S01]  /*0310*/  IADD3 R19, R15, R17, R0 ;  /* 0x000000110f137210 */ /* 0x000fe20007ffe000 */
[----:B------:R-:W-:-:S04]  /*0320*/  IMAD.WIDE R10, R0, 0x4, R10 ;  /* 0x00000004000a7825 */ /* 0x000fc800078e020a */
[----:B------:R-:W-:-:S04]  /*0330*/  IMAD.WIDE R12, R17, 0x4, R12 ;  /* 0x00000004110c7825 */ /* 0x000fc800078e020c */
[C---:B------:R-:W-:Y:S02]  /*0340*/  IMAD.WIDE R14, R17.reuse, 0x4, R8 ;  /* 0x00000004110e7825 */ /* 0x040fe400078e0208 */
[----:B------:R-:W2:Y:S01]  /*0350*/  LDG.E.EL R13, desc[UR4][R12.64+0x4] ;  /* 0x000004040c0d7981 */ /* 0x000ea2000c2e1900 */
[----:B------:R-:W3:Y:S01]  /*0360*/  LDC.64 R8, c[0x0][0x220] ;  /* 0x00008800ff087b82 */ /* 0x000ee20000000a00 */
[----:B------:R-:W-:Y:S02]  /*0370*/  IMAD.WIDE R16, R17, 0x4, R10 ;  /* 0x0000000411107825 */ /* 0x000fe400078e020a */
[----:B------:R-:W4:Y:S02]  /*0380*/  LDG.E.EL R14, desc[UR4][R14.64+0x4] ;  /* 0x000004040e0e7981 */ /* 0x000f24000c2e1900 */
[----:B-1----:R-:W-:Y:S02]  /*0390*/  IMAD.WIDE R10, R19, 0x4, R6 ;  /* 0x00000004130a7825 */ /* 0x002fe400078e0206 */
[----:B------:R-:W4:Y:S01]  /*03a0*/  LDG.E.EL R16, desc[UR4][R16.64] ;  /* 0x0000000410107981 */ /* 0x000f22000c2e1900 */
[----:B------:R-:W1:Y:S03]  /*03b0*/  LDC.64 R6, c[0x0][0x210] ;  /* 0x00008400ff067b82 */ /* 0x000e660000000a00 */
[----:B------:R-:W2:Y:S01]  /*03c0*/  LDG.E.EL R10, desc[UR4][R10.64] ;  /* 0x000000040a0a7981 */ /* 0x000ea2000c2e1900 */
[----:B------:R-:W-:-:S02]  /*03d0*/  I2FP.F32.S32 R19, R0 ;  /* 0x0000000000137245 */ /* 0x000fc40000201400 */
[----:B------:R-:W-:-:S03]  /*03e0*/  I2FP.F32.S32 R23, R5 ;  /* 0x0000000500177245 */ /* 0x000fc60000201400 */
[----:B------:R-:W-:Y:S02]  /*03f0*/  FADD.SAT R19, R2, -R19 ;  /* 0x8000001302137221 */ /* 0x000fe40000002000 */
[----:B------:R-:W-:Y:S01]  /*0400*/  FADD.SAT R23, R4, -R23 ;  /* 0x8000001704177221 */ /* 0x000fe20000002000 */
[----:B---3--:R-:W-:-:S04]  /*0410*/  IMAD.WIDE R8, R3, 0x4, R8 ;  /* 0x0000000403087825 */ /* 0x008fc800078e0208 */
[----:B-1----:R-:W-:-:S04]  /*0420*/  IMAD.WIDE R6, R3, 0x4, R6 ;  /* 0x0000000403067825 */ /* 0x002fc800078e0206 */
[----:B----4-:R-:W-:Y:S01]  /*0430*/  FADD R21, R14, -R16 ;  /* 0x800000100e157221 */ /* 0x010fe20000000000 */
[----:B--2---:R-:W-:-:S04]  /*0440*/  FADD R0, -R10, R13 ;  /* 0x0000000d0a007221 */ /* 0x004fc80000000100 */
[C---:B------:R-:W-:Y:S01]  /*0450*/  FFMA R5, R19.reuse, R0, R10 ;  /* 0x0000000013057223 */ /* 0x040fe2000000000a */
[----:B------:R-:W-:-:S04]  /*0460*/  FFMA R0, R19, R21, R16 ;  /* 0x0000001513007223 */ /* 0x000fc80000000010 */
[----:B------:R-:W-:-:S04]  /*0470*/  FADD R0, -R5, R0 ;  /* 0x0000000005007221 */ /* 0x000fc80000000100 */
[----:B------:R-:W-:Y:S01]  /*0480*/  FMUL R23, R0, R23 ;  /* 0x0000001700177220 */ /* 0x000fe20000400000 */
[----:B------:R-:W-:Y:S04]  /*0490*/  STG.E desc[UR4][R8.64], R5 ;  /* 0x0000000508007986 */ /* 0x000fe8000c101904 */
[----:B------:R-:W-:Y:S01]  /*04a0*/  STG.E desc[UR4][R6.64], R23 ;  /* 0x0000001706007986 */ /* 0x000fe2000c101904 */
[----:B------:R-:W-:Y:S05]  /*04b0*/  EXIT ;  /* 0x000000000000794d */ /* 0x000fea0003800000 */
.L_x_0:
[----:B------:R-:W-:-:S00]  /*04c0*/  BRA `(.L_x_0) ;  /* 0xfffffffc00fc7947 */ /* 0x000fc0000383ffff */
[----:B------:R-:W-:-:S00]  /*04d0*/  NOP ;  /* 0x0000000000007918 */ /* 0x000fc00000000000 */
        /* <DEDUP_REMOVED lines=10> */
.L_x_1:


//--------------------- .nv.constant0.triton_poi_fused__to_copy__unsafe_index_add_arange_clamp_mul_sub_3 --------------------------
	.section	.nv.constant0.triton_poi_fused__to_copy__unsafe_index_add_arange_clamp_mul_sub_3,"a",@progbits
	.sectionflags	@""
	.align	4
.nv.constant0.triton_poi_fused__to_copy__unsafe_index_add_arange_clamp_mul_sub_3:
	.zero		556
